//
// Generated by NVIDIA NVVM Compiler
//
// Compiler Build ID: CL-36424714
// Cuda compilation tools, release 13.0, V13.0.88
// Based on NVVM 20.0.0
//

.version 9.0
.target sm_100
.address_size 64

	// .globl	_Z7RMSNormPfjj
// _ZZ7RMSNormPfjjE2sm has been demoted

.visible .entry _Z7RMSNormPfjj(
	.param .u64 .ptr .align 1 _Z7RMSNormPfjj_param_0,
	.param .u32 _Z7RMSNormPfjj_param_1,
	.param .u32 _Z7RMSNormPfjj_param_2
)
{
	.reg .pred 	%p<12>;
	.reg .b32 	%r<30>;
	.reg .b32 	%f<34>;
	.reg .b64 	%rd<10>;
	// demoted variable
	.shared .align 4 .b8 _ZZ7RMSNormPfjjE2sm[64];
	ld.param.u64 	%rd2, [_Z7RMSNormPfjj_param_0];
	cvta.to.global.u64 	%rd3, %rd2;
	mov.u32 	%r1, %tid.x;
	mov.u32 	%r2, %tid.y;
	mov.u32 	%r3, %ntid.x;
	mov.u32 	%r4, %ntid.y;
	mov.u32 	%r8, %ctaid.y;
	mul.lo.s32 	%r9, %r4, %r3;
	mul.lo.s32 	%r10, %r9, %r8;
	shl.b32 	%r11, %r10, 2;
	cvt.u64.u32 	%rd4, %r11;
	shl.b32 	%r12, %r2, 7;
	cvt.u64.u32 	%rd5, %r12;
	add.s64 	%rd6, %rd4, %rd5;
	cvt.u64.u32 	%rd7, %r1;
	add.s64 	%rd8, %rd6, %rd7;
	shl.b64 	%rd9, %rd8, 2;
	add.s64 	%rd1, %rd3, %rd9;
	ld.global.f32 	%f2, [%rd1];
	fma.rn.f32 	%f3, %f2, %f2, 0f00000000;
	ld.global.f32 	%f4, [%rd1+128];
	fma.rn.f32 	%f5, %f4, %f4, %f3;
	ld.global.f32 	%f6, [%rd1+256];
	fma.rn.f32 	%f7, %f6, %f6, %f5;
	ld.global.f32 	%f8, [%rd1+384];
	fma.rn.f32 	%f9, %f8, %f8, %f7;
	mov.b32 	%r13, %f9;
	shfl.sync.down.b32	%r14|%p1, %r13, 16, 31, -1;
	mov.b32 	%f10, %r14;
	add.f32 	%f11, %f9, %f10;
	mov.b32 	%r15, %f11;
	shfl.sync.down.b32	%r16|%p2, %r15, 8, 31, -1;
	mov.b32 	%f12, %r16;
	add.f32 	%f13, %f11, %f12;
	mov.b32 	%r17, %f13;
	shfl.sync.down.b32	%r18|%p3, %r17, 4, 31, -1;
	mov.b32 	%f14, %r18;
	add.f32 	%f15, %f13, %f14;
	mov.b32 	%r19, %f15;
	shfl.sync.down.b32	%r20|%p4, %r19, 2, 31, -1;
	mov.b32 	%f16, %r20;
	add.f32 	%f17, %f15, %f16;
	mov.b32 	%r21, %f17;
	shfl.sync.down.b32	%r22|%p5, %r21, 1, 31, -1;
	mov.b32 	%f18, %r22;
	add.f32 	%f1, %f17, %f18;
	setp.ne.s32 	%p6, %r1, 0;
	shl.b32 	%r23, %r2, 2;
	mov.u32 	%r24, _ZZ7RMSNormPfjjE2sm;
	add.s32 	%r5, %r24, %r23;
	@%p6 bra 	$L__BB0_2;
	st.shared.f32 	[%r5], %f1;
$L__BB0_2:
	bar.sync 	0;
	setp.lt.u32 	%p7, %r4, 2;
	@%p7 bra 	$L__BB0_7;
	mov.u32 	%r29, %r4;
$L__BB0_4:
	setp.ne.s32 	%p8, %r1, 0;
	shr.u32 	%r7, %r29, 1;
	setp.ge.u32 	%p9, %r2, %r7;
	or.pred  	%p10, %p8, %p9;
	@%p10 bra 	$L__BB0_6;
	shl.b32 	%r25, %r7, 2;
	add.s32 	%r26, %r5, %r25;
	ld.shared.f32 	%f19, [%r26];
	ld.shared.f32 	%f20, [%r5];
	add.f32 	%f21, %f19, %f20;
	st.shared.f32 	[%r5], %f21;
$L__BB0_6:
	bar.sync 	0;
	setp.gt.u32 	%p11, %r29, 3;
	mov.u32 	%r29, %r7;
	@%p11 bra 	$L__BB0_4;
$L__BB0_7:
	ld.shared.f32 	%f22, [_ZZ7RMSNormPfjjE2sm];
	mul.lo.s32 	%r27, %r3, %r4;
	shl.b32 	%r28, %r27, 2;
	cvt.rn.f32.u32 	%f23, %r28;
	div.rn.f32 	%f24, %f22, %f23;
	sqrt.rn.f32 	%f25, %f24;
	ld.global.f32 	%f26, [%rd1];
	div.rn.f32 	%f27, %f26, %f25;
	st.global.f32 	[%rd1], %f27;
	ld.global.f32 	%f28, [%rd1+128];
	div.rn.f32 	%f29, %f28, %f25;
	st.global.f32 	[%rd1+128], %f29;
	ld.global.f32 	%f30, [%rd1+256];
	div.rn.f32 	%f31, %f30, %f25;
	st.global.f32 	[%rd1+256], %f31;
	ld.global.f32 	%f32, [%rd1+384];
	div.rn.f32 	%f33, %f32, %f25;
	st.global.f32 	[%rd1+384], %f33;
	ret;

}


// ===== COMPILED SASS (sm_100) =====

	.target	sm_100

	.elftype	@"ET_EXEC"


//--------------------- .note.nv.tkinfo           --------------------------
	.section	.note.nv.tkinfo,"",@"SHT_NOTE"
	.sectionflags	@"SHF_NOTE_NV_TKINFO"
	.tkinfo
        /*0018*/ 	.word	0x00000002
        /*0030*/ 	.string	""
        /*0030*/ 	.string	"ptxas"
        /*0030*/ 	.string	"Cuda compilation tools, release 13.0, V13.0.88"
        /*0030*/ 	.string	"Build cuda_13.0.r13.0/compiler.36424714_0"
        /*0030*/ 	.string	"-arch sm_100 -m 64 "



//--------------------- .note.nv.cuinfo           --------------------------
	.section	.note.nv.cuinfo,"",@"SHT_NOTE"
	.sectionflags	@"SHF_NOTE_NV_CUINFO"
        /*0018*/ 	.short	0x0002
        /*001a*/ 	.short	0x0064
        /*001c*/ 	.short	0x0082
	.zero		2


//--------------------- .nv.info                  --------------------------
	.section	.nv.info,"",@"SHT_CUDA_INFO"
	.align	4


	//----- nvinfo : EIATTR_REGCOUNT
	.align		4
        /*0000*/ 	.byte	0x04, 0x2f
        /*0002*/ 	.short	(.L_1 - .L_0)
	.align		4
.L_0:
        /*0004*/ 	.word	index@(_Z7RMSNormPfjj)
        /*0008*/ 	.word	0x00000011


	//----- nvinfo : EIATTR_FRAME_SIZE
	.align		4
.L_1:
        /*000c*/ 	.byte	0x04, 0x11
        /*000e*/ 	.short	(.L_3 - .L_2)
	.align		4
.L_2:
        /*0010*/ 	.word	index@($__internal_1_$__cuda_sm3x_div_rn_noftz_f32_slowpath)
        /*0014*/ 	.word	0x00000000


	//----- nvinfo : EIATTR_FRAME_SIZE
	.align		4
.L_3:
        /*0018*/ 	.byte	0x04, 0x11
        /*001a*/ 	.short	(.L_5 - .L_4)
	.align		4
.L_4:
        /*001c*/ 	.word	index@($__internal_0_$__cuda_sm20_sqrt_rn_f32_slowpath)
        /*0020*/ 	.word	0x00000000


	//----- nvinfo : EIATTR_FRAME_SIZE
	.align		4
.L_5:
        /*0024*/ 	.byte	0x04, 0x11
        /*0026*/ 	.short	(.L_7 - .L_6)
	.align		4
.L_6:
        /*0028*/ 	.word	index@(_Z7RMSNormPfjj)
        /*002c*/ 	.word	0x00000000


	//----- nvinfo : EIATTR_MIN_STACK_SIZE
	.align		4
.L_7:
        /*0030*/ 	.byte	0x04, 0x12
        /*0032*/ 	.short	(.L_9 - .L_8)
	.align		4
.L_8:
        /*0034*/ 	.word	index@(_Z7RMSNormPfjj)
        /*0038*/ 	.word	0x00000000
.L_9:


//--------------------- .nv.compat                --------------------------
	.section	.nv.compat,"",@"SHT_CUDA_COMPAT_INFO"
	.align	4
        /*0000*/ 	.byte	0x02, 0x09, 0x00, 0x00, 0x02, 0x02, 0x01, 0x00, 0x02, 0x05, 0x05, 0x00, 0x03, 0x07, 0x01, 0x01
        /*0010*/ 	.byte	0x02, 0x03, 0x00, 0x00, 0x02, 0x06, 0x01, 0x00, 0x04, 0x0b, 0x08, 0x00, 0x01, 0x00, 0x00, 0x00
        /*0020*/ 	.byte	0x00, 0x00, 0x00, 0x00


//--------------------- .nv.info._Z7RMSNormPfjj   --------------------------
	.section	.nv.info._Z7RMSNormPfjj,"",@"SHT_CUDA_INFO"
	.sectionflags	@""
	.align	4


	//----- nvinfo : EIATTR_CUDA_API_VERSION
	.align		4
        /*0000*/ 	.byte	0x04, 0x37
        /*0002*/ 	.short	(.L_11 - .L_10)
.L_10:
        /*0004*/ 	.word	0x00000082


	//----- nvinfo : EIATTR_KPARAM_INFO
	.align		4
.L_11:
        /*0008*/ 	.byte	0x04, 0x17
        /*000a*/ 	.short	(.L_13 - .L_12)
.L_12:
        /*000c*/ 	.word	0x00000000
        /*0010*/ 	.short	0x0002
        /*0012*/ 	.short	0x000c
        /*0014*/ 	.byte	0x00, 0xf0, 0x11, 0x00


	//----- nvinfo : EIATTR_KPARAM_INFO
	.align		4
.L_13:
        /*0018*/ 	.byte	0x04, 0x17
        /*001a*/ 	.short	(.L_15 - .L_14)
.L_14:
        /*001c*/ 	.word	0x00000000
        /*0020*/ 	.short	0x0001
        /*0022*/ 	.short	0x0008
        /*0024*/ 	.byte	0x00, 0xf0, 0x11, 0x00


	//----- nvinfo : EIATTR_KPARAM_INFO
	.align		4
.L_15:
        /*0028*/ 	.byte	0x04, 0x17
        /*002a*/ 	.short	(.L_17 - .L_16)
.L_16:
        /*002c*/ 	.word	0x00000000
        /*0030*/ 	.short	0x0000
        /*0032*/ 	.short	0x0000
        /*0034*/ 	.byte	0x00, 0xf5, 0x21, 0x00


	//----- nvinfo : EIATTR_SPARSE_MMA_MASK
	.align		4
.L_17:
        /*0038*/ 	.byte	0x03, 0x50
        /*003a*/ 	.short	0x0000


	//----- nvinfo : EIATTR_MAXREG_COUNT
	.align		4
        /*003c*/ 	.byte	0x03, 0x1b
        /*003e*/ 	.short	0x00ff


	//----- nvinfo : EIATTR_NUM_BARRIERS
	.align		4
        /*0040*/ 	.byte	0x02, 0x4c
        /*0042*/ 	.byte	0x01
	.zero		1


	//----- nvinfo : EIATTR_MERCURY_ISA_VERSION
	.align		4
        /*0044*/ 	.byte	0x03, 0x5f
        /*0046*/ 	.short	0x0101


	//----- nvinfo : EIATTR_COOP_GROUP_MASK_REGIDS
	.align		4
        /*0048*/ 	.byte	0x04, 0x29
        /*004a*/ 	.short	(.L_19 - .L_18)


	//   ....[0]....
.L_18:
        /*004c*/ 	.word	0xffffffff


	//   ....[1]....
        /*0050*/ 	.word	0xffffffff


	//   ....[2]....
        /*0054*/ 	.word	0xffffffff


	//   ....[3]....
        /*0058*/ 	.word	0xffffffff


	//   ....[4]....
        /*005c*/ 	.word	0xffffffff


	//----- nvinfo : EIATTR_COOP_GROUP_INSTR_OFFSETS
	.align		4
.L_19:
        /*0060*/ 	.byte	0x04, 0x28
        /*0062*/ 	.short	(.L_21 - .L_20)


	//   ....[0]....
.L_20:
        /*0064*/ 	.word	0x00000200


	//   ....[1]....
        /*0068*/ 	.word	0x00000230


	//   ....[2]....
        /*006c*/ 	.word	0x00000250


	//   ....[3]....
        /*0070*/ 	.word	0x00000270


	//   ....[4]....
        /*0074*/ 	.word	0x00000290


	//----- nvinfo : EIATTR_VRC_CTA_INIT_COUNT
	.align		4
.L_21:
        /*0078*/ 	.byte	0x02, 0x4a
	.zero		1
	.zero		1


	//----- nvinfo : EIATTR_EXIT_INSTR_OFFSETS
	.align		4
        /*007c*/ 	.byte	0x04, 0x1c
        /*007e*/ 	.short	(.L_23 - .L_22)


	//   ....[0]....
.L_22:
        /*0080*/ 	.word	0x00000960


	//----- nvinfo : EIATTR_CRS_STACK_SIZE
	.align		4
.L_23:
        /*0084*/ 	.byte	0x04, 0x1e
        /*0086*/ 	.short	(.L_25 - .L_24)
.L_24:
        /*0088*/ 	.word	0x00000000


	//----- nvinfo : EIATTR_CBANK_PARAM_SIZE
	.align		4
.L_25:
        /*008c*/ 	.byte	0x03, 0x19
        /*008e*/ 	.short	0x0010


	//----- nvinfo : EIATTR_PARAM_CBANK
	.align		4
        /*0090*/ 	.byte	0x04, 0x0a
        /*0092*/ 	.short	(.L_27 - .L_26)
	.align		4
.L_26:
        /*0094*/ 	.word	index@(.nv.constant0._Z7RMSNormPfjj)
        /*0098*/ 	.short	0x0380
        /*009a*/ 	.short	0x0010


	//----- nvinfo : EIATTR_SW_WAR
	.align		4
.L_27:
        /*009c*/ 	.byte	0x04, 0x36
        /*009e*/ 	.short	(.L_29 - .L_28)
.L_28:
        /*00a0*/ 	.word	0x00000008
.L_29:


//--------------------- .nv.callgraph             --------------------------
	.section	.nv.callgraph,"",@"SHT_CUDA_CALLGRAPH"
	.align	4
	.sectionentsize	8
	.align		4
        /*0000*/ 	.word	0x00000000
	.align		4
        /*0004*/ 	.word	0xffffffff
	.align		4
        /*0008*/ 	.word	0x00000000
	.align		4
        /*000c*/ 	.word	0xfffffffe
	.align		4
        /*0010*/ 	.word	0x00000000
	.align		4
        /*0014*/ 	.word	0xfffffffd
	.align		4
        /*0018*/ 	.word	0x00000000
	.align		4
        /*001c*/ 	.word	0xfffffffc


//--------------------- .text._Z7RMSNormPfjj      --------------------------
	.section	.text._Z7RMSNormPfjj,"ax",@progbits
	.align	128
        .global         _Z7RMSNormPfjj
        .type           _Z7RMSNormPfjj,@function
        .size           _Z7RMSNormPfjj,(.L_x_28 - _Z7RMSNormPfjj)
        .other          _Z7RMSNormPfjj,@"STO_CUDA_ENTRY STV_DEFAULT"
_Z7RMSNormPfjj:
.text._Z7RMSNormPfjj:
[----:B------:R-:W-:Y:S01]  /*0000*/  LDC R1, c[0x0][0x37c] ;  /* 0x0000df00ff017b82 */ /* 0x000fe20000000800 */
[----:B------:R-:W0:Y:S07]  /*0010*/  S2R R2, SR_TID.Y ;  /* 0x0000000000027919 */ /* 0x000e2e0000002200 */
[----:B------:R-:W1:Y:S01]  /*0020*/  S2UR UR5, SR_CTAID.Y ;  /* 0x00000000000579c3 */ /* 0x000e620000002600 */
[----:B------:R-:W2:Y:S01]  /*0030*/  LDCU UR6, c[0x0][0x360] ;  /* 0x00006c00ff0677ac */ /* 0x000ea20008000800 */
[----:B------:R-:W3:Y:S01]  /*0040*/  S2R R3, SR_TID.X ;  /* 0x0000000000037919 */ /* 0x000ee20000002100 */
[----:B------:R-:W2:Y:S01]  /*0050*/  LDCU UR7, c[0x0][0x364] ;  /* 0x00006c80ff0777ac */ /* 0x000ea20008000800 */
[----:B------:R-:W4:Y:S01]  /*0060*/  LDCU.64 UR8, c[0x0][0x380] ;  /* 0x00007000ff0877ac */ /* 0x000f220008000a00 */
[----:B------:R-:W5:Y:S01]  /*0070*/  LDCU.64 UR10, c[0x0][0x358] ;  /* 0x00006b00ff0a77ac */ /* 0x000f620008000a00 */
[----:B--2---:R-:W-:-:S04]  /*0080*/  UIMAD UR4, UR6, UR7, URZ ;  /* 0x00000007060472a4 */ /* 0x004fc8000f8e02ff */
[----:B-1----:R-:W-:-:S04]  /*0090*/  UIMAD UR4, UR4, UR5, URZ ;  /* 0x00000005040472a4 */ /* 0x002fc8000f8e02ff */
[----:B------:R-:W-:Y:S01]  /*00a0*/  USHF.L.U32 UR4, UR4, 0x2, URZ ;  /* 0x0000000204047899 */ /* 0x000fe200080006ff */
[----:B0-----:R-:W-:-:S05]  /*00b0*/  IMAD.SHL.U32 R0, R2, 0x80, RZ ;  /* 0x0000008002007824 */ /* 0x001fca00078e00ff */
[----:B---3--:R-:W-:-:S04]  /*00c0*/  IADD3 R0, P0, P1, R3, UR4, R0 ;  /* 0x0000000403007c10 */ /* 0x008fc8000f91e000 */
[----:B------:R-:W-:Y:S02]  /*00d0*/  IADD3.X R5, PT, PT, RZ, RZ, RZ, P0, P1 ;  /* 0x000000ffff057210 */ /* 0x000fe400007e24ff */
[----:B----4-:R-:W-:-:S04]  /*00e0*/  LEA R4, P0, R0, UR8, 0x2 ;  /* 0x0000000800047c11 */ /* 0x010fc8000f8010ff */
[----:B------:R-:W-:-:S05]  /*00f0*/  LEA.HI.X R5, R0, UR9, R5, 0x2, P0 ;  /* 0x0000000900057c11 */ /* 0x000fca00080f1405 */
[----:B-----5:R-:W2:Y:S04]  /*0100*/  LDG.E R0, desc[UR10][R4.64] ;  /* 0x0000000a04007981 */ /* 0x020ea8000c1e1900 */
[----:B------:R-:W3:Y:S04]  /*0110*/  LDG.E R7, desc[UR10][R4.64+0x80] ;  /* 0x0000800a04077981 */ /* 0x000ee8000c1e1900 */
[----:B------:R-:W4:Y:S04]  /*0120*/  LDG.E R9, desc[UR10][R4.64+0x100] ;  /* 0x0001000a04097981 */ /* 0x000f28000c1e1900 */
[----:B------:R-:W5:Y:S01]  /*0130*/  LDG.E R11, desc[UR10][R4.64+0x180] ;  /* 0x0001800a040b7981 */ /* 0x000f62000c1e1900 */
[----:B------:R-:W0:Y:S01]  /*0140*/  S2UR UR5, SR_CgaCtaId ;  /* 0x00000000000579c3 */ /* 0x000e220000008800 */
[----:B------:R-:W-:Y:S01]  /*0150*/  UMOV UR4, 0x400 ;  /* 0x0000040000047882 */ /* 0x000fe20000000000 */
[----:B------:R-:W-:Y:S01]  /*0160*/  ISETP.NE.AND P0, PT, R3, RZ, PT ;  /* 0x000000ff0300720c */ /* 0x000fe20003f05270 */
[----:B------:R-:W-:-:S05]  /*0170*/  UISETP.GE.U32.AND UP0, UPT, UR7, 0x2, UPT ;  /* 0x000000020700788c */ /* 0x000fca000bf06070 */
[----:B------:R-:W1:Y:S01]  /*0180*/  S2UR UR8, SR_CgaCtaId ;  /* 0x00000000000879c3 */ /* 0x000e620000008800 */
[----:B0-----:R-:W-:-:S03]  /*0190*/  ULEA UR4, UR5, UR4, 0x18 ;  /* 0x0000000405047291 */ /* 0x001fc6000f8ec0ff */
[----:B------:R-:W-:Y:S02]  /*01a0*/  UMOV UR5, 0x400 ;  /* 0x0000040000057882 */ /* 0x000fe40000000000 */
[----:B-1----:R-:W-:Y:S01]  /*01b0*/  ULEA UR5, UR8, UR5, 0x18 ;  /* 0x0000000508057291 */ /* 0x002fe2000f8ec0ff */
[----:B--2---:R-:W-:-:S04]  /*01c0*/  FFMA R0, R0, R0, RZ ;  /* 0x0000000000007223 */ /* 0x004fc800000000ff */
[----:B---3--:R-:W-:-:S04]  /*01d0*/  FFMA R0, R7, R7, R0 ;  /* 0x0000000707007223 */ /* 0x008fc80000000000 */
[----:B----4-:R-:W-:-:S04]  /*01e0*/  FFMA R0, R9, R9, R0 ;  /* 0x0000000909007223 */ /* 0x010fc80000000000 */
[----:B-----5:R-:W-:-:S05]  /*01f0*/  FFMA R0, R11, R11, R0 ;  /* 0x0000000b0b007223 */ /* 0x020fca0000000000 */
[----:B------:R-:W0:Y:S02]  /*0200*/  SHFL.DOWN PT, R7, R0, 0x10, 0x1f ;  /* 0x0a001f0000077f89 */ /* 0x000e2400000e0000 */
[----:B0-----:R-:W-:Y:S01]  /*0210*/  FADD R7, R0, R7 ;  /* 0x0000000700077221 */ /* 0x001fe20000000000 */
[----:B------:R-:W-:-:S04]  /*0220*/  LEA R0, R2, UR4, 0x2 ;  /* 0x0000000402007c11 */ /* 0x000fc8000f8e10ff */
[----:B------:R-:W0:Y:S02]  /*0230*/  SHFL.DOWN PT, R6, R7, 0x8, 0x1f ;  /* 0x09001f0007067f89 */ /* 0x000e2400000e0000 */
[----:B0-----:R-:W-:-:S05]  /*0240*/  FADD R6, R7, R6 ;  /* 0x0000000607067221 */ /* 0x001fca0000000000 */
[----:B------:R-:W0:Y:S02]  /*0250*/  SHFL.DOWN PT, R9, R6, 0x4, 0x1f ;  /* 0x08801f0006097f89 */ /* 0x000e2400000e0000 */
[----:B0-----:R-:W-:-:S05]  /*0260*/  FADD R9, R6, R9 ;  /* 0x0000000906097221 */ /* 0x001fca0000000000 */
[----:B------:R-:W0:Y:S02]  /*0270*/  SHFL.DOWN PT, R8, R9, 0x2, 0x1f ;  /* 0x08401f0009087f89 */ /* 0x000e2400000e0000 */
[----:B0-----:R-:W-:-:S05]  /*0280*/  FADD R8, R9, R8 ;  /* 0x0000000809087221 */ /* 0x001fca0000000000 */
[----:B------:R-:W0:Y:S02]  /*0290*/  SHFL.DOWN PT, R11, R8, 0x1, 0x1f ;  /* 0x08201f00080b7f89 */ /* 0x000e2400000e0000 */
[----:B0-----:R-:W-:-:S05]  /*02a0*/  FADD R11, R8, R11 ;  /* 0x0000000b080b7221 */ /* 0x001fca0000000000 */
[----:B------:R0:W-:Y:S01]  /*02b0*/  @!P0 STS [R0], R11 ;  /* 0x0000000b00008388 */ /* 0x0001e20000000800 */
[----:B------:R-:W-:Y:S06]  /*02c0*/  BAR.SYNC.DEFER_BLOCKING 0x0 ;  /* 0x0000000000007b1d */ /* 0x000fec0000010000 */
[----:B------:R-:W-:Y:S05]  /*02d0*/  BRA.U !UP0, `(.L_x_0) ;  /* 0x0000000108347547 */ /* 0x000fea000b800000 */
[----:B------:R-:W-:-:S07]  /*02e0*/  IMAD.U32 R6, RZ, RZ, UR7 ;  /* 0x00000007ff067e24 */ /* 0x000fce000f8e00ff */
.L_x_1:
[----:B0-----:R-:W-:-:S04]  /*02f0*/  SHF.R.U32.HI R11, RZ, 0x1, R6 ;  /* 0x00000001ff0b7819 */ /* 0x001fc80000011606 */
[----:B------:R-:W-:-:S04]  /*0300*/  ISETP.GE.U32.AND P0, PT, R2, R11, PT ;  /* 0x0000000b0200720c */ /* 0x000fc80003f06070 */
[----:B------:R-:W-:-:S13]  /*0310*/  ISETP.NE.OR P0, PT, R3, RZ, P0 ;  /* 0x000000ff0300720c */ /* 0x000fda0000705670 */
[----:B------:R-:W-:Y:S01]  /*0320*/  @!P0 LEA R7, R11, R0, 0x2 ;  /* 0x000000000b078211 */ /* 0x000fe200078e10ff */
[----:B------:R-:W-:Y:S05]  /*0330*/  @!P0 LDS R8, [R0] ;  /* 0x0000000000088984 */ /* 0x000fea0000000800 */
[----:B------:R-:W0:Y:S02]  /*0340*/  @!P0 LDS R7, [R7] ;  /* 0x0000000007078984 */ /* 0x000e240000000800 */
[----:B0-----:R-:W-:-:S05]  /*0350*/  @!P0 FADD R9, R7, R8 ;  /* 0x0000000807098221 */ /* 0x001fca0000000000 */
[----:B------:R1:W-:Y:S01]  /*0360*/  @!P0 STS [R0], R9 ;  /* 0x0000000900008388 */ /* 0x0003e20000000800 */
[----:B------:R-:W-:Y:S01]  /*0370*/  BAR.SYNC.DEFER_BLOCKING 0x0 ;  /* 0x0000000000007b1d */ /* 0x000fe20000010000 */
[----:B------:R-:W-:Y:S01]  /*0380*/  ISETP.GT.U32.AND P0, PT, R6, 0x3, PT ;  /* 0x000000030600780c */ /* 0x000fe20003f04070 */
[----:B------:R-:W-:-:S12]  /*0390*/  IMAD.MOV.U32 R6, RZ, RZ, R11 ;  /* 0x000000ffff067224 */ /* 0x000fd800078e000b */
[----:B-1----:R-:W-:Y:S05]  /*03a0*/  @P0 BRA `(.L_x_1) ;  /* 0xfffffffc00d00947 */ /* 0x002fea000383ffff */
.L_x_0:
[----:B0-----:R-:W0:Y:S01]  /*03b0*/  LDS R0, [UR5] ;  /* 0x00000005ff007984 */ /* 0x001e220008000800 */
[----:B------:R-:W-:-:S04]  /*03c0*/  UIMAD UR4, UR6, UR7, URZ ;  /* 0x00000007060472a4 */ /* 0x000fc8000f8e02ff */
[----:B------:R-:W-:-:S06]  /*03d0*/  USHF.L.U32 UR4, UR4, 0x2, URZ ;  /* 0x0000000204047899 */ /* 0x000fcc00080006ff */
[----:B------:R-:W-:-:S04]  /*03e0*/  I2FP.F32.U32 R3, UR4 ;  /* 0x0000000400037c45 */ /* 0x000fc80008201000 */
[----:B------:R-:W1:Y:S02]  /*03f0*/  MUFU.RCP R2, R3 ;  /* 0x0000000300027308 */ /* 0x000e640000001000 */
[----:B-1----:R-:W-:-:S04]  /*0400*/  FFMA R7, -R3, R2, 1 ;  /* 0x3f80000003077423 */ /* 0x002fc80000000102 */
[----:B------:R-:W-:Y:S02]  /*0410*/  FFMA R7, R2, R7, R2 ;  /* 0x0000000702077223 */ /* 0x000fe40000000002 */
[----:B0-----:R-:W0:Y:S02]  /*0420*/  FCHK P0, R0, R3 ;  /* 0x0000000300007302 */ /* 0x001e240000000000 */
[----:B------:R-:W-:-:S04]  /*0430*/  FFMA R2, R0, R7, RZ ;  /* 0x0000000700027223 */ /* 0x000fc800000000ff */
[----:B------:R-:W-:-:S04]  /*0440*/  FFMA R6, -R3, R2, R0 ;  /* 0x0000000203067223 */ /* 0x000fc80000000100 */
[----:B------:R-:W-:Y:S01]  /*0450*/  FFMA R2, R7, R6, R2 ;  /* 0x0000000607027223 */ /* 0x000fe20000000002 */
[----:B0-----:R-:W-:Y:S06]  /*0460*/  @!P0 BRA `(.L_x_2) ;  /* 0x00000000000c8947 */ /* 0x001fec0003800000 */
[----:B------:R-:W-:-:S07]  /*0470*/  MOV R2, 0x490 ;  /* 0x0000049000027802 */ /* 0x000fce0000000f00 */
[----:B------:R-:W-:Y:S05]  /*0480*/  CALL.REL.NOINC `($__internal_1_$__cuda_sm3x_div_rn_noftz_f32_slowpath) ;  /* 0x0000000400947944 */ /* 0x000fea0003c00000 */
[----:B------:R-:W-:-:S07]  /*0490*/  IMAD.MOV.U32 R2, RZ, RZ, R9 ;  /* 0x000000ffff027224 */ /* 0x000fce00078e0009 */
.L_x_2:
[----:B------:R-:W-:Y:S01]  /*04a0*/  IADD3 R0, PT, PT, R2, -0xd000000, RZ ;  /* 0xf300000002007810 */ /* 0x000fe20007ffe0ff */
[----:B------:R0:W1:Y:S01]  /*04b0*/  MUFU.RSQ R7, R2 ;  /* 0x0000000200077308 */ /* 0x0000620000001400 */
[----:B------:R-:W-:Y:S02]  /*04c0*/  BSSY.RECONVERGENT B0, `(.L_x_3) ;  /* 0x000000c000007945 */ /* 0x000fe40003800200 */
[----:B------:R-:W-:-:S13]  /*04d0*/  ISETP.GT.U32.AND P0, PT, R0, 0x727fffff, PT ;  /* 0x727fffff0000780c */ /* 0x000fda0003f04070 */
[----:B0-----:R-:W-:Y:S05]  /*04e0*/  @!P0 BRA `(.L_x_4) ;  /* 0x0000000000148947 */ /* 0x001fea0003800000 */
[----:B------:R-:W-:Y:S01]  /*04f0*/  IMAD.MOV.U32 R0, RZ, RZ, R2 ;  /* 0x000000ffff007224 */ /* 0x000fe200078e0002 */
[----:B------:R-:W-:-:S07]  /*0500*/  MOV R9, 0x520 ;  /* 0x0000052000097802 */ /* 0x000fce0000000f00 */
[----:B-1----:R-:W-:Y:S05]  /*0510*/  CALL.REL.NOINC `($__internal_0_$__cuda_sm20_sqrt_rn_f32_slowpath) ;  /* 0x0000000400147944 */ /* 0x002fea0003c00000 */
[----:B------:R-:W-:Y:S01]  /*0520*/  IMAD.MOV.U32 R3, RZ, RZ, R0 ;  /* 0x000000ffff037224 */ /* 0x000fe200078e0000 */
[----:B------:R-:W-:Y:S06]  /*0530*/  BRA `(.L_x_5) ;  /* 0x0000000000107947 */ /* 0x000fec0003800000 */
.L_x_4:
[C---:B-1----:R-:W-:Y:S01]  /*0540*/  FMUL.FTZ R3, R7.reuse, R2 ;  /* 0x0000000207037220 */ /* 0x042fe20000410000 */
[----:B------:R-:W-:-:S03]  /*0550*/  FMUL.FTZ R0, R7, 0.5 ;  /* 0x3f00000007007820 */ /* 0x000fc60000410000 */
[----:B------:R-:W-:-:S04]  /*0560*/  FFMA R2, -R3, R3, R2 ;  /* 0x0000000303027223 */ /* 0x000fc80000000102 */
[----:B------:R-:W-:-:S07]  /*0570*/  FFMA R3, R2, R0, R3 ;  /* 0x0000000002037223 */ /* 0x000fce0000000003 */
.L_x_5:
[----:B------:R-:W-:Y:S05]  /*0580*/  BSYNC.RECONVERGENT B0 ;  /* 0x0000000000007941 */ /* 0x000fea0003800200 */
.L_x_3:
[----:B------:R-:W2:Y:S01]  /*0590*/  LDG.E R0, desc[UR10][R4.64] ;  /* 0x0000000a04007981 */ /* 0x000ea2000c1e1900 */
[----:B------:R-:W0:Y:S01]  /*05a0*/  MUFU.RCP R2, R3 ;  /* 0x0000000300027308 */ /* 0x000e220000001000 */
[----:B------:R-:W-:Y:S01]  /*05b0*/  BSSY.RECONVERGENT B0, `(.L_x_6) ;  /* 0x000000b000007945 */ /* 0x000fe20003800200 */
[----:B0-----:R-:W-:-:S04]  /*05c0*/  FFMA R7, R2, -R3, 1 ;  /* 0x3f80000002077423 */ /* 0x001fc80000000803 */
[----:B------:R-:W-:Y:S02]  /*05d0*/  FFMA R7, R2, R7, R2 ;  /* 0x0000000702077223 */ /* 0x000fe40000000002 */
[----:B--2---:R-:W0:Y:S02]  /*05e0*/  FCHK P0, R0, R3 ;  /* 0x0000000300007302 */ /* 0x004e240000000000 */
[----:B------:R-:W-:-:S04]  /*05f0*/  FFMA R2, R0, R7, RZ ;  /* 0x0000000700027223 */ /* 0x000fc800000000ff */
[----:B------:R-:W-:-:S04]  /*0600*/  FFMA R6, R2, -R3, R0 ;  /* 0x8000000302067223 */ /* 0x000fc80000000000 */
[----:B------:R-:W-:Y:S01]  /*0610*/  FFMA R7, R7, R6, R2 ;  /* 0x0000000607077223 */ /* 0x000fe20000000002 */
[----:B0-----:R-:W-:Y:S06]  /*0620*/  @!P0 BRA `(.L_x_7) ;  /* 0x00000000000c8947 */ /* 0x001fec0003800000 */
[----:B------:R-:W-:-:S07]  /*0630*/  MOV R2, 0x650 ;  /* 0x0000065000027802 */ /* 0x000fce0000000f00 */
[----:B------:R-:W-:Y:S05]  /*0640*/  CALL.REL.NOINC `($__internal_1_$__cuda_sm3x_div_rn_noftz_f32_slowpath) ;  /* 0x0000000400247944 */ /* 0x000fea0003c00000 */
[----:B------:R-:W-:-:S07]  /*0650*/  MOV R7, R9 ;  /* 0x0000000900077202 */ /* 0x000fce0000000f00 */
.L_x_7:
[----:B------:R-:W-:Y:S05]  /*0660*/  BSYNC.RECONVERGENT B0 ;  /* 0x0000000000007941 */ /* 0x000fea0003800200 */
.L_x_6:
[----:B------:R-:W2:Y:S01]  /*0670*/  LDG.E R2, desc[UR10][R4.64+0x80] ;  /* 0x0000800a04027981 */ /* 0x000ea2000c1e1900 */
[----:B------:R-:W0:Y:S01]  /*0680*/  MUFU.RCP R0, R3 ;  /* 0x0000000300007308 */ /* 0x000e220000001000 */
[----:B------:R-:W-:Y:S02]  /*0690*/  BSSY.RECONVERGENT B0, `(.L_x_8) ;  /* 0x000000c000007945 */ /* 0x000fe40003800200 */
[----:B------:R1:W-:Y:S01]  /*06a0*/  STG.E desc[UR10][R4.64], R7 ;  /* 0x0000000704007986 */ /* 0x0003e2000c10190a */
[----:B0-----:R-:W-:-:S04]  /*06b0*/  FFMA R9, R0, -R3, 1 ;  /* 0x3f80000000097423 */ /* 0x001fc80000000803 */
[----:B------:R-:W-:Y:S01]  /*06c0*/  FFMA R0, R0, R9, R0 ;  /* 0x0000000900007223 */ /* 0x000fe20000000000 */
[----:B--2---:R-:W0:Y:S03]  /*06d0*/  FCHK P0, R2, R3 ;  /* 0x0000000302007302 */ /* 0x004e260000000000 */
[----:B------:R-:W-:-:S04]  /*06e0*/  FFMA R9, R0, R2, RZ ;  /* 0x0000000200097223 */ /* 0x000fc800000000ff */
[----:B------:R-:W-:-:S04]  /*06f0*/  FFMA R6, R9, -R3, R2 ;  /* 0x8000000309067223 */ /* 0x000fc80000000002 */
[----:B------:R-:W-:Y:S01]  /*0700*/  FFMA R9, R0, R6, R9 ;  /* 0x0000000600097223 */ /* 0x000fe20000000009 */
[----:B01----:R-:W-:Y:S06]  /*0710*/  @!P0 BRA `(.L_x_9) ;  /* 0x00000000000c8947 */ /* 0x003fec0003800000 */
[----:B------:R-:W-:Y:S01]  /*0720*/  IMAD.MOV.U32 R0, RZ, RZ, R2 ;  /* 0x000000ffff007224 */ /* 0x000fe200078e0002 */
[----:B------:R-:W-:-:S07]  /*0730*/  MOV R2, 0x750 ;  /* 0x0000075000027802 */ /* 0x000fce0000000f00 */
[----:B------:R-:W-:Y:S05]  /*0740*/  CALL.REL.NOINC `($__internal_1_$__cuda_sm3x_div_rn_noftz_f32_slowpath) ;  /* 0x0000000000e47944 */ /* 0x000fea0003c00000 */
.L_x_9:
[----:B------:R-:W-:Y:S05]  /*0750*/  BSYNC.RECONVERGENT B0 ;  /* 0x0000000000007941 */ /* 0x000fea0003800200 */
.L_x_8:
        /* <DEDUP_REMOVED lines=14> */
[----:B------:R-:W-:-:S07]  /*0840*/  MOV R7, R9 ;  /* 0x0000000900077202 */ /* 0x000fce0000000f00 */
.L_x_11:
[----:B------:R-:W-:Y:S05]  /*0850*/  BSYNC.RECONVERGENT B0 ;  /* 0x0000000000007941 */ /* 0x000fea0003800200 */
.L_x_10:
        /* <DEDUP_REMOVED lines=14> */
.L_x_13:
[----:B------:R-:W-:Y:S05]  /*0940*/  BSYNC.RECONVERGENT B0 ;  /* 0x0000000000007941 */ /* 0x000fea0003800200 */
.L_x_12:
[----:B------:R-:W-:Y:S01]  /*0950*/  STG.E desc[UR10][R4.64+0x180], R9 ;  /* 0x0001800904007986 */ /* 0x000fe2000c10190a */
[----:B------:R-:W-:Y:S05]  /*0960*/  EXIT ;  /* 0x000000000000794d */ /* 0x000fea0003800000 */
        .weak           $__internal_0_$__cuda_sm20_sqrt_rn_f32_slowpath
        .type           $__internal_0_$__cuda_sm20_sqrt_rn_f32_slowpath,@function
        .size           $__internal_0_$__cuda_sm20_sqrt_rn_f32_slowpath,($__internal_1_$__cuda_sm3x_div_rn_noftz_f32_slowpath - $__internal_0_$__cuda_sm20_sqrt_rn_f32_slowpath)
$__internal_0_$__cuda_sm20_sqrt_rn_f32_slowpath:
[----:B------:R-:W-:-:S13]  /*0970*/  LOP3.LUT P0, RZ, R0, 0x7fffffff, RZ, 0xc0, !PT ;  /* 0x7fffffff00ff7812 */ /* 0x000fda000780c0ff */
[----:B------:R-:W-:Y:S01]  /*0980*/  @!P0 IMAD.MOV.U32 R2, RZ, RZ, R0 ;  /* 0x000000ffff028224 */ /* 0x000fe200078e0000 */
[----:B------:R-:W-:Y:S06]  /*0990*/  @!P0 BRA `(.L_x_14) ;  /* 0x0000000000408947 */ /* 0x000fec0003800000 */
[----:B------:R-:W-:-:S13]  /*09a0*/  FSETP.GEU.FTZ.AND P0, PT, R0, RZ, PT ;  /* 0x000000ff0000720b */ /* 0x000fda0003f1e000 */
[----:B------:R-:W-:Y:S01]  /*09b0*/  @!P0 MOV R2, 0x7fffffff ;  /* 0x7fffffff00028802 */ /* 0x000fe20000000f00 */
[----:B------:R-:W-:Y:S06]  /*09c0*/  @!P0 BRA `(.L_x_14) ;  /* 0x0000000000348947 */ /* 0x000fec0003800000 */
[----:B------:R-:W-:-:S13]  /*09d0*/  FSETP.GTU.FTZ.AND P0, PT, |R0|, +INF , PT ;  /* 0x7f8000000000780b */ /* 0x000fda0003f1c200 */
[----:B------:R-:W-:Y:S01]  /*09e0*/  @P0 FADD.FTZ R2, R0, 1 ;  /* 0x3f80000000020421 */ /* 0x000fe20000010000 */
[----:B------:R-:W-:Y:S06]  /*09f0*/  @P0 BRA `(.L_x_14) ;  /* 0x0000000000280947 */ /* 0x000fec0003800000 */
[----:B------:R-:W-:-:S13]  /*0a00*/  FSETP.NEU.FTZ.AND P0, PT, |R0|, +INF , PT ;  /* 0x7f8000000000780b */ /* 0x000fda0003f1d200 */
[----:B------:R-:W-:-:S04]  /*0a10*/  @P0 FFMA R3, R0, 1.84467440737095516160e+19, RZ ;  /* 0x5f80000000030823 */ /* 0x000fc800000000ff */
[----:B------:R-:W0:Y:S02]  /*0a20*/  @P0 MUFU.RSQ R2, R3 ;  /* 0x0000000300020308 */ /* 0x000e240000001400 */
[----:B0-----:R-:W-:Y:S01]  /*0a30*/  @P0 FMUL.FTZ R6, R3, R2 ;  /* 0x0000000203060220 */ /* 0x001fe20000410000 */
[----:B------:R-:W-:Y:S01]  /*0a40*/  @P0 FMUL.FTZ R8, R2, 0.5 ;  /* 0x3f00000002080820 */ /* 0x000fe20000410000 */
[----:B------:R-:W-:Y:S02]  /*0a50*/  @!P0 IMAD.MOV.U32 R2, RZ, RZ, R0 ;  /* 0x000000ffff028224 */ /* 0x000fe400078e0000 */
[----:B------:R-:W-:-:S04]  /*0a60*/  @P0 FADD.FTZ R7, -R6, -RZ ;  /* 0x800000ff06070221 */ /* 0x000fc80000010100 */
[----:B------:R-:W-:-:S04]  /*0a70*/  @P0 FFMA R7, R6, R7, R3 ;  /* 0x0000000706070223 */ /* 0x000fc80000000003 */
[----:B------:R-:W-:-:S04]  /*0a80*/  @P0 FFMA R7, R7, R8, R6 ;  /* 0x0000000807070223 */ /* 0x000fc80000000006 */
[----:B------:R-:W-:-:S07]  /*0a90*/  @P0 FMUL.FTZ R2, R7, 2.3283064365386962891e-10 ;  /* 0x2f80000007020820 */ /* 0x000fce0000410000 */
.L_x_14:
[----:B------:R-:W-:Y:S01]  /*0aa0*/  IMAD.MOV.U32 R0, RZ, RZ, R2 ;  /* 0x000000ffff007224 */ /* 0x000fe200078e0002 */
[----:B------:R-:W-:Y:S01]  /*0ab0*/  MOV R2, R9 ;  /* 0x0000000900027202 */ /* 0x000fe20000000f00 */
[----:B------:R-:W-:-:S04]  /*0ac0*/  IMAD.MOV.U32 R3, RZ, RZ, 0x0 ;  /* 0x00000000ff037424 */ /* 0x000fc800078e00ff */
[----:B------:R-:W-:Y:S05]  /*0ad0*/  RET.REL.NODEC R2 `(_Z7RMSNormPfjj) ;  /* 0xfffffff402487950 */ /* 0x000fea0003c3ffff */
        .weak           $__internal_1_$__cuda_sm3x_div_rn_noftz_f32_slowpath
        .type           $__internal_1_$__cuda_sm3x_div_rn_noftz_f32_slowpath,@function
        .size           $__internal_1_$__cuda_sm3x_div_rn_noftz_f32_slowpath,(.L_x_28 - $__internal_1_$__cuda_sm3x_div_rn_noftz_f32_slowpath)
$__internal_1_$__cuda_sm3x_div_rn_noftz_f32_slowpath:
[----:B------:R-:W-:Y:S01]  /*0ae0*/  SHF.R.U32.HI R7, RZ, 0x17, R3 ;  /* 0x00000017ff077819 */ /* 0x000fe20000011603 */
[----:B------:R-:W-:Y:S01]  /*0af0*/  BSSY.RECONVERGENT B1, `(.L_x_15) ;  /* 0x0000063000017945 */ /* 0x000fe20003800200 */
[----:B------:R-:W-:Y:S02]  /*0b00*/  SHF.R.U32.HI R6, RZ, 0x17, R0 ;  /* 0x00000017ff067819 */ /* 0x000fe40000011600 */
[----:B------:R-:W-:Y:S02]  /*0b10*/  LOP3.LUT R12, R7, 0xff, RZ, 0xc0, !PT ;  /* 0x000000ff070c7812 */ /* 0x000fe400078ec0ff */
[----:B------:R-:W-:Y:S02]  /*0b20*/  LOP3.LUT R10, R6, 0xff, RZ, 0xc0, !PT ;  /* 0x000000ff060a7812 */ /* 0x000fe400078ec0ff */
[----:B------:R-:W-:Y:S02]  /*0b30*/  IADD3 R9, PT, PT, R12, -0x1, RZ ;  /* 0xffffffff0c097810 */ /* 0x000fe40007ffe0ff */
[----:B------:R-:W-:Y:S01]  /*0b40*/  MOV R7, R3 ;  /* 0x0000000300077202 */ /* 0x000fe20000000f00 */
[----:B------:R-:W-:Y:S01]  /*0b50*/  VIADD R8, R10, 0xffffffff ;  /* 0xffffffff0a087836 */ /* 0x000fe20000000000 */
[----:B------:R-:W-:-:S04]  /*0b60*/  ISETP.GT.U32.AND P0, PT, R9, 0xfd, PT ;  /* 0x000000fd0900780c */ /* 0x000fc80003f04070 */
[----:B------:R-:W-:-:S13]  /*0b70*/  ISETP.GT.U32.OR P0, PT, R8, 0xfd, P0 ;  /* 0x000000fd0800780c */ /* 0x000fda0000704470 */
[----:B------:R-:W-:Y:S01]  /*0b80*/  @!P0 IMAD.MOV.U32 R6, RZ, RZ, RZ ;  /* 0x000000ffff068224 */ /* 0x000fe200078e00ff */
[----:B------:R-:W-:Y:S06]  /*0b90*/  @!P0 BRA `(.L_x_16) ;  /* 0x00000000005c8947 */ /* 0x000fec0003800000 */
[----:B------:R-:W-:Y:S02]  /*0ba0*/  FSETP.GTU.FTZ.AND P0, PT, |R0|, +INF , PT ;  /* 0x7f8000000000780b */ /* 0x000fe40003f1c200 */
[----:B------:R-:W-:-:S04]  /*0bb0*/  FSETP.GTU.FTZ.AND P1, PT, |R3|, +INF , PT ;  /* 0x7f8000000300780b */ /* 0x000fc80003f3c200 */
[----:B------:R-:W-:-:S13]  /*0bc0*/  PLOP3.LUT P0, PT, P0, P1, PT, 0xf8, 0x8f ;  /* 0x00000000008f781c */ /* 0x000fda0000703f70 */
[----:B------:R-:W-:Y:S05]  /*0bd0*/  @P0 BRA `(.L_x_17) ;  /* 0x00000004004c0947 */ /* 0x000fea0003800000 */
[----:B------:R-:W-:-:S13]  /*0be0*/  LOP3.LUT P0, RZ, R7, 0x7fffffff, R0, 0xc8, !PT ;  /* 0x7fffffff07ff7812 */ /* 0x000fda000780c800 */
[----:B------:R-:W-:Y:S05]  /*0bf0*/  @!P0 BRA `(.L_x_18) ;  /* 0x00000004003c8947 */ /* 0x000fea0003800000 */
[C---:B------:R-:W-:Y:S02]  /*0c00*/  FSETP.NEU.FTZ.AND P2, PT, |R0|.reuse, +INF , PT ;  /* 0x7f8000000000780b */ /* 0x040fe40003f5d200 */
[----:B------:R-:W-:Y:S02]  /*0c10*/  FSETP.NEU.FTZ.AND P1, PT, |R3|, +INF , PT ;  /* 0x7f8000000300780b */ /* 0x000fe40003f3d200 */
[----:B------:R-:W-:-:S11]  /*0c20*/  FSETP.NEU.FTZ.AND P0, PT, |R0|, +INF , PT ;  /* 0x7f8000000000780b */ /* 0x000fd60003f1d200 */
[----:B------:R-:W-:Y:S05]  /*0c30*/  @!P1 BRA !P2, `(.L_x_18) ;  /* 0x00000004002c9947 */ /* 0x000fea0005000000 */
[----:B------:R-:W-:-:S04]  /*0c40*/  LOP3.LUT P2, RZ, R0, 0x7fffffff, RZ, 0xc0, !PT ;  /* 0x7fffffff00ff7812 */ /* 0x000fc8000784c0ff */
[----:B------:R-:W-:-:S13]  /*0c50*/  PLOP3.LUT P1, PT, P1, P2, PT, 0x2f, 0xf2 ;  /* 0x0000000000f2781c */ /* 0x000fda0000f24577 */
[----:B------:R-:W-:Y:S05]  /*0c60*/  @P1 BRA `(.L_x_19) ;  /* 0x0000000400181947 */ /* 0x000fea0003800000 */
[----:B------:R-:W-:-:S04]  /*0c70*/  LOP3.LUT P1, RZ, R7, 0x7fffffff, RZ, 0xc0, !PT ;  /* 0x7fffffff07ff7812 */ /* 0x000fc8000782c0ff */
[----:B------:R-:W-:-:S13]  /*0c80*/  PLOP3.LUT P0, PT, P0, P1, PT, 0x2f, 0xf2 ;  /* 0x0000000000f2781c */ /* 0x000fda0000702577 */
[----:B------:R-:W-:Y:S05]  /*0c90*/  @P0 BRA `(.L_x_20) ;  /* 0x0000000400000947 */ /* 0x000fea0003800000 */
[----:B------:R-:W-:Y:S02]  /*0ca0*/  ISETP.GE.AND P0, PT, R8, RZ, PT ;  /* 0x000000ff0800720c */ /* 0x000fe40003f06270 */
[----:B------:R-:W-:-:S11]  /*0cb0*/  ISETP.GE.AND P1, PT, R9, RZ, PT ;  /* 0x000000ff0900720c */ /* 0x000fd60003f26270 */
[----:B------:R-:W-:Y:S01]  /*0cc0*/  @P0 MOV R6, RZ ;  /* 0x000000ff00060202 */ /* 0x000fe20000000f00 */
[----:B------:R-:W-:Y:S02]  /*0cd0*/  @!P0 IMAD.MOV.U32 R6, RZ, RZ, -0x40 ;  /* 0xffffffc0ff068424 */ /* 0x000fe400078e00ff */
[----:B------:R-:W-:Y:S01]  /*0ce0*/  @!P0 FFMA R0, R0, 1.84467440737095516160e+19, RZ ;  /* 0x5f80000000008823 */ /* 0x000fe200000000ff */
[----:B------:R-:W-:Y:S02]  /*0cf0*/  @!P1 FFMA R7, R3, 1.84467440737095516160e+19, RZ ;  /* 0x5f80000003079823 */ /* 0x000fe400000000ff */
[----:B------:R-:W-:-:S07]  /*0d00*/  @!P1 IADD3 R6, PT, PT, R6, 0x40, RZ ;  /* 0x0000004006069810 */ /* 0x000fce0007ffe0ff */
.L_x_16:
[----:B------:R-:W-:Y:S01]  /*0d10*/  LEA R8, R12, 0xc0800000, 0x17 ;  /* 0xc08000000c087811 */ /* 0x000fe200078eb8ff */
[----:B------:R-:W-:Y:S04]  /*0d20*/  BSSY.RECONVERGENT B2, `(.L_x_21) ;  /* 0x0000036000027945 */ /* 0x000fe80003800200 */
[----:B------:R-:W-:Y:S01]  /*0d30*/  IMAD.IADD R8, R7, 0x1, -R8 ;  /* 0x0000000107087824 */ /* 0x000fe200078e0a08 */
[----:B------:R-:W-:-:S03]  /*0d40*/  IADD3 R7, PT, PT, R10, -0x7f, RZ ;  /* 0xffffff810a077810 */ /* 0x000fc60007ffe0ff */
[----:B------:R-:W0:Y:S01]  /*0d50*/  MUFU.RCP R9, R8 ;  /* 0x0000000800097308 */ /* 0x000e220000001000 */
[----:B------:R-:W-:Y:S01]  /*0d60*/  FADD.FTZ R11, -R8, -RZ ;  /* 0x800000ff080b7221 */ /* 0x000fe20000010100 */
[----:B------:R-:W-:-:S03]  /*0d70*/  IMAD R0, R7, -0x800000, R0 ;  /* 0xff80000007007824 */ /* 0x000fc600078e0200 */
[----:B0-----:R-:W-:-:S04]  /*0d80*/  FFMA R10, R9, R11, 1 ;  /* 0x3f800000090a7423 */ /* 0x001fc8000000000b */
[----:B------:R-:W-:-:S04]  /*0d90*/  FFMA R14, R9, R10, R9 ;  /* 0x0000000a090e7223 */ /* 0x000fc80000000009 */
[----:B------:R-:W-:-:S04]  /*0da0*/  FFMA R9, R0, R14, RZ ;  /* 0x0000000e00097223 */ /* 0x000fc800000000ff */
[----:B------:R-:W-:-:S04]  /*0db0*/  FFMA R10, R11, R9, R0 ;  /* 0x000000090b0a7223 */ /* 0x000fc80000000000 */
[----:B------:R-:W-:Y:S01]  /*0dc0*/  FFMA R13, R14, R10, R9 ;  /* 0x0000000a0e0d7223 */ /* 0x000fe20000000009 */
[----:B------:R-:W-:-:S03]  /*0dd0*/  IADD3 R9, PT, PT, R7, 0x7f, -R12 ;  /* 0x0000007f07097810 */ /* 0x000fc60007ffe80c */
[----:B------:R-:W-:Y:S02]  /*0de0*/  FFMA R10, R11, R13, R0 ;  /* 0x0000000d0b0a7223 */ /* 0x000fe40000000000 */
[----:B------:R-:W-:Y:S02]  /*0df0*/  IMAD.IADD R9, R9, 0x1, R6 ;  /* 0x0000000109097824 */ /* 0x000fe400078e0206 */
[----:B------:R-:W-:-:S05]  /*0e00*/  FFMA R0, R14, R10, R13 ;  /* 0x0000000a0e007223 */ /* 0x000fca000000000d */
[----:B------:R-:W-:-:S04]  /*0e10*/  SHF.R.U32.HI R7, RZ, 0x17, R0 ;  /* 0x00000017ff077819 */ /* 0x000fc80000011600 */
[----:B------:R-:W-:-:S04]  /*0e20*/  LOP3.LUT R7, R7, 0xff, RZ, 0xc0, !PT ;  /* 0x000000ff07077812 */ /* 0x000fc800078ec0ff */
[----:B------:R-:W-:-:S05]  /*0e30*/  IADD3 R11, PT, PT, R7, R9, RZ ;  /* 0x00000009070b7210 */ /* 0x000fca0007ffe0ff */
[----:B------:R-:W-:-:S05]  /*0e40*/  VIADD R6, R11, 0xffffffff ;  /* 0xffffffff0b067836 */ /* 0x000fca0000000000 */
[----:B------:R-:W-:-:S13]  /*0e50*/  ISETP.GE.U32.AND P0, PT, R6, 0xfe, PT ;  /* 0x000000fe0600780c */ /* 0x000fda0003f06070 */
[----:B------:R-:W-:Y:S05]  /*0e60*/  @!P0 BRA `(.L_x_22) ;  /* 0x0000000000808947 */ /* 0x000fea0003800000 */
[----:B------:R-:W-:-:S13]  /*0e70*/  ISETP.GT.AND P0, PT, R11, 0xfe, PT ;  /* 0x000000fe0b00780c */ /* 0x000fda0003f04270 */
[----:B------:R-:W-:Y:S05]  /*0e80*/  @P0 BRA `(.L_x_23) ;  /* 0x00000000006c0947 */ /* 0x000fea0003800000 */
[----:B------:R-:W-:-:S13]  /*0e90*/  ISETP.GE.AND P0, PT, R11, 0x1, PT ;  /* 0x000000010b00780c */ /* 0x000fda0003f06270 */
[----:B------:R-:W-:Y:S05]  /*0ea0*/  @P0 BRA `(.L_x_24) ;  /* 0x0000000000740947 */ /* 0x000fea0003800000 */
[----:B------:R-:W-:Y:S02]  /*0eb0*/  ISETP.GE.AND P0, PT, R11, -0x18, PT ;  /* 0xffffffe80b00780c */ /* 0x000fe40003f06270 */
[----:B------:R-:W-:-:S11]  /*0ec0*/  LOP3.LUT R0, R0, 0x80000000, RZ, 0xc0, !PT ;  /* 0x8000000000007812 */ /* 0x000fd600078ec0ff */
[----:B------:R-:W-:Y:S05]  /*0ed0*/  @!P0 BRA `(.L_x_24) ;  /* 0x0000000000688947 */ /* 0x000fea0003800000 */
[CCC-:B------:R-:W-:Y:S01]  /*0ee0*/  FFMA.RZ R6, R14.reuse, R10.reuse, R13.reuse ;  /* 0x0000000a0e067223 */ /* 0x1c0fe2000000c00d */
[C---:B------:R-:W-:Y:S01]  /*0ef0*/  IADD3 R9, PT, PT, R11.reuse, 0x20, RZ ;  /* 0x000000200b097810 */ /* 0x040fe20007ffe0ff */
[-CC-:B------:R-:W-:Y:S01]  /*0f00*/  FFMA.RM R7, R14, R10.reuse, R13.reuse ;  /* 0x0000000a0e077223 */ /* 0x180fe2000000400d */
[C---:B------:R-:W-:Y:S02]  /*0f10*/  ISETP.NE.AND P2, PT, R11.reuse, RZ, PT ;  /* 0x000000ff0b00720c */ /* 0x040fe40003f45270 */
[----:B------:R-:W-:Y:S01]  /*0f20*/  LOP3.LUT R8, R6, 0x7fffff, RZ, 0xc0, !PT ;  /* 0x007fffff06087812 */ /* 0x000fe200078ec0ff */
[----:B------:R-:W-:Y:S01]  /*0f30*/  FFMA.RP R6, R14, R10, R13 ;  /* 0x0000000a0e067223 */ /* 0x000fe2000000800d */
[----:B------:R-:W-:Y:S01]  /*0f40*/  IMAD.MOV R10, RZ, RZ, -R11 ;  /* 0x000000ffff0a7224 */ /* 0x000fe200078e0a0b */
[----:B------:R-:W-:Y:S02]  /*0f50*/  ISETP.NE.AND P1, PT, R11, RZ, PT ;  /* 0x000000ff0b00720c */ /* 0x000fe40003f25270 */
[----:B------:R-:W-:-:S02]  /*0f60*/  LOP3.LUT R8, R8, 0x800000, RZ, 0xfc, !PT ;  /* 0x0080000008087812 */ /* 0x000fc400078efcff */
[----:B------:R-:W-:Y:S02]  /*0f70*/  FSETP.NEU.FTZ.AND P0, PT, R6, R7, PT ;  /* 0x000000070600720b */ /* 0x000fe40003f1d000 */
[----:B------:R-:W-:Y:S02]  /*0f80*/  SHF.L.U32 R9, R8, R9, RZ ;  /* 0x0000000908097219 */ /* 0x000fe400000006ff */
[----:B------:R-:W-:Y:S02]  /*0f90*/  SEL R7, R10, RZ, P2 ;  /* 0x000000ff0a077207 */ /* 0x000fe40001000000 */
[----:B------:R-:W-:Y:S02]  /*0fa0*/  ISETP.NE.AND P1, PT, R9, RZ, P1 ;  /* 0x000000ff0900720c */ /* 0x000fe40000f25270 */
[----:B------:R-:W-:Y:S02]  /*0fb0*/  SHF.R.U32.HI R7, RZ, R7, R8 ;  /* 0x00000007ff077219 */ /* 0x000fe40000011608 */
[----:B------:R-:W-:-:S02]  /*0fc0*/  PLOP3.LUT P0, PT, P0, P1, PT, 0xf8, 0x8f ;  /* 0x00000000008f781c */ /* 0x000fc40000703f70 */
[----:B------:R-:W-:Y:S02]  /*0fd0*/  SHF.R.U32.HI R9, RZ, 0x1, R7 ;  /* 0x00000001ff097819 */ /* 0x000fe40000011607 */
[----:B------:R-:W-:-:S04]  /*0fe0*/  SEL R6, RZ, 0x1, !P0 ;  /* 0x00000001ff067807 */ /* 0x000fc80004000000 */
[----:B------:R-:W-:-:S04]  /*0ff0*/  LOP3.LUT R6, R6, 0x1, R9, 0xf8, !PT ;  /* 0x0000000106067812 */ /* 0x000fc800078ef809 */
[----:B------:R-:W-:-:S04]  /*1000*/  LOP3.LUT R6, R6, R7, RZ, 0xc0, !PT ;  /* 0x0000000706067212 */ /* 0x000fc800078ec0ff */
[----:B------:R-:W-:-:S04]  /*1010*/  IADD3 R9, PT, PT, R9, R6, RZ ;  /* 0x0000000609097210 */ /* 0x000fc80007ffe0ff */
[----:B------:R-:W-:Y:S01]  /*1020*/  LOP3.LUT R0, R9, R0, RZ, 0xfc, !PT ;  /* 0x0000000009007212 */ /* 0x000fe200078efcff */
[----:B------:R-:W-:Y:S06]  /*1030*/  BRA `(.L_x_24) ;  /* 0x0000000000107947 */ /* 0x000fec0003800000 */
.L_x_23:
[----:B------:R-:W-:-:S04]  /*1040*/  LOP3.LUT R0, R0, 0x80000000, RZ, 0xc0, !PT ;  /* 0x8000000000007812 */ /* 0x000fc800078ec0ff */
[----:B------:R-:W-:Y:S01]  /*1050*/  LOP3.LUT R0, R0, 0x7f800000, RZ, 0xfc, !PT ;  /* 0x7f80000000007812 */ /* 0x000fe200078efcff */
[----:B------:R-:W-:Y:S06]  /*1060*/  BRA `(.L_x_24) ;  /* 0x0000000000047947 */ /* 0x000fec0003800000 */
.L_x_22:
[----:B------:R-:W-:-:S07]  /*1070*/  IMAD R0, R9, 0x800000, R0 ;  /* 0x0080000009007824 */ /* 0x000fce00078e0200 */
.L_x_24:
[----:B------:R-:W-:Y:S05]  /*1080*/  BSYNC.RECONVERGENT B2 ;  /* 0x0000000000027941 */ /* 0x000fea0003800200 */
.L_x_21:
[----:B------:R-:W-:Y:S05]  /*1090*/  BRA `(.L_x_25) ;  /* 0x0000000000207947 */ /* 0x000fea0003800000 */
.L_x_20:
[----:B------:R-:W-:-:S04]  /*10a0*/  LOP3.LUT R0, R7, 0x80000000, R0, 0x48, !PT ;  /* 0x8000000007007812 */ /* 0x000fc800078e4800 */
[----:B------:R-:W-:Y:S01]  /*10b0*/  LOP3.LUT R0, R0, 0x7f800000, RZ, 0xfc, !PT ;  /* 0x7f80000000007812 */ /* 0x000fe200078efcff */
[----:B------:R-:W-:Y:S06]  /*10c0*/  BRA `(.L_x_25) ;  /* 0x0000000000147947 */ /* 0x000fec0003800000 */
.L_x_19:
[----:B------:R-:W-:Y:S01]  /*10d0*/  LOP3.LUT R0, R7, 0x80000000, R0, 0x48, !PT ;  /* 0x8000000007007812 */ /* 0x000fe200078e4800 */
[----:B------:R-:W-:Y:S06]  /*10e0*/  BRA `(.L_x_25) ;  /* 0x00000000000c7947 */ /* 0x000fec0003800000 */
.L_x_18:
[----:B------:R-:W0:Y:S01]  /*10f0*/  MUFU.RSQ R0, -QNAN ;  /* 0xffc0000000007908 */ /* 0x000e220000001400 */
[----:B------:R-:W-:Y:S05]  /*1100*/  BRA `(.L_x_25) ;  /* 0x0000000000047947 */ /* 0x000fea0003800000 */
.L_x_17:
[----:B------:R-:W-:-:S07]  /*1110*/  FADD.FTZ R0, R0, R3 ;  /* 0x0000000300007221 */ /* 0x000fce0000010000 */
.L_x_25:
[----:B------:R-:W-:Y:S05]  /*1120*/  BSYNC.RECONVERGENT B1 ;  /* 0x0000000000017941 */ /* 0x000fea0003800200 */
.L_x_15:
[----:B------:R-:W-:Y:S02]  /*1130*/  HFMA2 R7, -RZ, RZ, 0, 0 ;  /* 0x00000000ff077431 */ /* 0x000fe400000001ff */
[----:B------:R-:W-:Y:S01]  /*1140*/  IMAD.MOV.U32 R6, RZ, RZ, R2 ;  /* 0x000000ffff067224 */ /* 0x000fe200078e0002 */
[----:B0-----:R-:W-:-:S03]  /*1150*/  MOV R9, R0 ;  /* 0x0000000000097202 */ /* 0x001fc60000000f00 */
[----:B------:R-:W-:Y:S05]  /*1160*/  RET.REL.NODEC R6 `(_Z7RMSNormPfjj) ;  /* 0xffffffec06a47950 */ /* 0x000fea0003c3ffff */
.L_x_26:
[----:B------:R-:W-:-:S00]  /*1170*/  BRA `(.L_x_26) ;  /* 0xfffffffc00fc7947 */ /* 0x000fc0000383ffff */
[----:B------:R-:W-:-:S00]  /*1180*/  NOP ;  /* 0x0000000000007918 */ /* 0x000fc00000000000 */
[----:B------:R-:W-:-:S00]  /*1190*/  NOP ;  /* 0x0000000000007918 */ /* 0x000fc00000000000 */
[----:B------:R-:W-:-:S00]  /*11a0*/  NOP ;  /* 0x0000000000007918 */ /* 0x000fc00000000000 */
[----:B------:R-:W-:-:S00]  /*11b0*/  NOP ;  /* 0x0000000000007918 */ /* 0x000fc00000000000 */
[----:B------:R-:W-:-:S00]  /*11c0*/  NOP ;  /* 0x0000000000007918 */ /* 0x000fc00000000000 */
[----:B------:R-:W-:-:S00]  /*11d0*/  NOP ;  /* 0x0000000000007918 */ /* 0x000fc00000000000 */
[----:B------:R-:W-:-:S00]  /*11e0*/  NOP ;  /* 0x0000000000007918 */ /* 0x000fc00000000000 */
[----:B------:R-:W-:-:S00]  /*11f0*/  NOP ;  /* 0x0000000000007918 */ /* 0x000fc00000000000 */
.L_x_28:


//--------------------- .nv.shared._Z7RMSNormPfjj --------------------------
	.section	.nv.shared._Z7RMSNormPfjj,"aw",@nobits
	.sectionflags	@""
	.align	4
.nv.shared._Z7RMSNormPfjj:
	.zero		1088


//--------------------- .nv.shared.reserved.0     --------------------------
	.section	.nv.shared.reserved.0,"aw",@nobits
	.weak		__nv_reservedSMEM_offset_0_alias
	.size		__nv_reservedSMEM_offset_0_alias, 0, 64
	.other		__nv_reservedSMEM_offset_0_alias,@"STO_CUDA_RESERVED_SHARED STV_DEFAULT"
__nv_reservedSMEM_offset_0_alias:
	.zero		0
	.zero		64


//--------------------- .nv.constant0._Z7RMSNormPfjj --------------------------
	.section	.nv.constant0._Z7RMSNormPfjj,"a",@progbits
	.sectionflags	@""
	.align	4
.nv.constant0._Z7RMSNormPfjj:
	.zero		912


//--------------------- SYMBOLS --------------------------

	.type		.nv.reservedSmem.offset0,@object
	.size		.nv.reservedSmem.offset0,0x4
	.type		.nv.reservedSmem.cap,@object
	.size		.nv.reservedSmem.cap,0x4
